//
// Generated by NVIDIA NVVM Compiler
//
// Compiler Build ID: CL-36424714
// Cuda compilation tools, release 13.0, V13.0.88
// Based on NVVM 20.0.0
//

.version 9.0
.target sm_100
.address_size 64

	// .globl	_Z4gemviPdS_S_
// _ZZ4gemviPdS_S_E3tmp has been demoted

.visible .entry _Z4gemviPdS_S_(
	.param .u32 _Z4gemviPdS_S__param_0,
	.param .u64 .ptr .align 1 _Z4gemviPdS_S__param_1,
	.param .u64 .ptr .align 1 _Z4gemviPdS_S__param_2,
	.param .u64 .ptr .align 1 _Z4gemviPdS_S__param_3
)
{
	.reg .pred 	%p<15>;
	.reg .b32 	%r<74>;
	.reg .b64 	%rd<60>;
	.reg .b64 	%fd<95>;
	// demoted variable
	.shared .align 8 .b8 _ZZ4gemviPdS_S_E3tmp[1024];
	ld.param.u32 	%r22, [_Z4gemviPdS_S__param_0];
	ld.param.u64 	%rd4, [_Z4gemviPdS_S__param_1];
	ld.param.u64 	%rd5, [_Z4gemviPdS_S__param_2];
	ld.param.u64 	%rd3, [_Z4gemviPdS_S__param_3];
	cvta.to.global.u64 	%rd1, %rd5;
	cvta.to.global.u64 	%rd2, %rd4;
	shr.s32 	%r23, %r22, 31;
	shr.u32 	%r24, %r23, 25;
	add.s32 	%r25, %r22, %r24;
	shr.s32 	%r1, %r25, 7;
	mov.u32 	%r2, %tid.x;
	shl.b32 	%r26, %r2, 3;
	mov.u32 	%r27, _ZZ4gemviPdS_S_E3tmp;
	add.s32 	%r3, %r27, %r26;
	mov.b64 	%rd6, 0;
	st.shared.u64 	[%r3], %rd6;
	setp.lt.s32 	%p1, %r22, 128;
	mov.f64 	%fd93, 0d0000000000000000;
	@%p1 bra 	$L__BB0_13;
	mov.u32 	%r29, %ctaid.x;
	mad.lo.s32 	%r4, %r22, %r29, %r2;
	add.s32 	%r30, %r1, -1;
	and.b32  	%r5, %r1, 7;
	setp.lt.u32 	%p2, %r30, 7;
	mov.b32 	%r72, 0;
	mov.f64 	%fd93, 0d0000000000000000;
	@%p2 bra 	$L__BB0_4;
	and.b32  	%r72, %r1, 16777208;
	neg.s32 	%r70, %r72;
	add.s32 	%r69, %r4, 512;
	add.s32 	%r68, %r2, 512;
	mov.f64 	%fd93, 0d0000000000000000;
$L__BB0_3:
	.pragma "nounroll";
	add.s32 	%r31, %r69, -512;
	mul.wide.u32 	%rd7, %r31, 8;
	add.s64 	%rd8, %rd2, %rd7;
	ld.global.f64 	%fd18, [%rd8];
	add.s32 	%r32, %r68, -512;
	mul.wide.u32 	%rd9, %r32, 8;
	add.s64 	%rd10, %rd1, %rd9;
	ld.global.f64 	%fd19, [%rd10];
	fma.rn.f64 	%fd20, %fd18, %fd19, %fd93;
	add.s32 	%r33, %r69, -384;
	mul.wide.u32 	%rd11, %r33, 8;
	add.s64 	%rd12, %rd2, %rd11;
	ld.global.f64 	%fd21, [%rd12];
	ld.global.f64 	%fd22, [%rd10+1024];
	fma.rn.f64 	%fd23, %fd21, %fd22, %fd20;
	add.s32 	%r34, %r69, -256;
	mul.wide.u32 	%rd13, %r34, 8;
	add.s64 	%rd14, %rd2, %rd13;
	ld.global.f64 	%fd24, [%rd14];
	ld.global.f64 	%fd25, [%rd10+2048];
	fma.rn.f64 	%fd26, %fd24, %fd25, %fd23;
	add.s32 	%r35, %r69, -128;
	mul.wide.u32 	%rd15, %r35, 8;
	add.s64 	%rd16, %rd2, %rd15;
	ld.global.f64 	%fd27, [%rd16];
	ld.global.f64 	%fd28, [%rd10+3072];
	fma.rn.f64 	%fd29, %fd27, %fd28, %fd26;
	add.s32 	%r36, %r69, 384;
	mul.wide.u32 	%rd17, %r69, 8;
	add.s64 	%rd18, %rd2, %rd17;
	ld.global.f64 	%fd30, [%rd18];
	ld.global.f64 	%fd31, [%rd10+4096];
	fma.rn.f64 	%fd32, %fd30, %fd31, %fd29;
	add.s32 	%r37, %r69, 128;
	mul.wide.u32 	%rd19, %r37, 8;
	add.s64 	%rd20, %rd2, %rd19;
	ld.global.f64 	%fd33, [%rd20];
	ld.global.f64 	%fd34, [%rd10+5120];
	fma.rn.f64 	%fd35, %fd33, %fd34, %fd32;
	add.s32 	%r38, %r69, 256;
	mul.wide.u32 	%rd21, %r38, 8;
	add.s64 	%rd22, %rd2, %rd21;
	ld.global.f64 	%fd36, [%rd22];
	ld.global.f64 	%fd37, [%rd10+6144];
	fma.rn.f64 	%fd38, %fd36, %fd37, %fd35;
	mul.wide.u32 	%rd23, %r36, 8;
	add.s64 	%rd24, %rd2, %rd23;
	ld.global.f64 	%fd39, [%rd24];
	ld.global.f64 	%fd40, [%rd10+7168];
	fma.rn.f64 	%fd93, %fd39, %fd40, %fd38;
	add.s32 	%r70, %r70, 8;
	add.s32 	%r69, %r69, 1024;
	add.s32 	%r68, %r68, 1024;
	setp.ne.s32 	%p3, %r70, 0;
	@%p3 bra 	$L__BB0_3;
$L__BB0_4:
	setp.eq.s32 	%p4, %r5, 0;
	@%p4 bra 	$L__BB0_12;
	and.b32  	%r17, %r1, 3;
	setp.lt.u32 	%p5, %r5, 4;
	@%p5 bra 	$L__BB0_7;
	shl.b32 	%r39, %r72, 7;
	add.s32 	%r40, %r4, %r39;
	mul.wide.u32 	%rd25, %r40, 8;
	add.s64 	%rd26, %rd2, %rd25;
	ld.global.f64 	%fd42, [%rd26];
	add.s32 	%r41, %r39, %r2;
	mul.wide.u32 	%rd27, %r41, 8;
	add.s64 	%rd28, %rd1, %rd27;
	ld.global.f64 	%fd43, [%rd28];
	fma.rn.f64 	%fd44, %fd42, %fd43, %fd93;
	add.s32 	%r42, %r40, 128;
	mul.wide.u32 	%rd29, %r42, 8;
	add.s64 	%rd30, %rd2, %rd29;
	ld.global.f64 	%fd45, [%rd30];
	add.s32 	%r43, %r41, 128;
	mul.wide.u32 	%rd31, %r43, 8;
	add.s64 	%rd32, %rd1, %rd31;
	ld.global.f64 	%fd46, [%rd32];
	fma.rn.f64 	%fd47, %fd45, %fd46, %fd44;
	add.s32 	%r44, %r40, 256;
	mul.wide.u32 	%rd33, %r44, 8;
	add.s64 	%rd34, %rd2, %rd33;
	ld.global.f64 	%fd48, [%rd34];
	add.s32 	%r45, %r41, 256;
	mul.wide.u32 	%rd35, %r45, 8;
	add.s64 	%rd36, %rd1, %rd35;
	ld.global.f64 	%fd49, [%rd36];
	fma.rn.f64 	%fd50, %fd48, %fd49, %fd47;
	add.s32 	%r46, %r40, 384;
	mul.wide.u32 	%rd37, %r46, 8;
	add.s64 	%rd38, %rd2, %rd37;
	ld.global.f64 	%fd51, [%rd38];
	add.s32 	%r47, %r41, 384;
	mul.wide.u32 	%rd39, %r47, 8;
	add.s64 	%rd40, %rd1, %rd39;
	ld.global.f64 	%fd52, [%rd40];
	fma.rn.f64 	%fd93, %fd51, %fd52, %fd50;
	add.s32 	%r72, %r72, 4;
$L__BB0_7:
	setp.eq.s32 	%p6, %r17, 0;
	@%p6 bra 	$L__BB0_12;
	setp.eq.s32 	%p7, %r17, 1;
	@%p7 bra 	$L__BB0_10;
	shl.b32 	%r48, %r72, 7;
	add.s32 	%r49, %r4, %r48;
	mul.wide.u32 	%rd41, %r49, 8;
	add.s64 	%rd42, %rd2, %rd41;
	ld.global.f64 	%fd54, [%rd42];
	add.s32 	%r50, %r48, %r2;
	mul.wide.u32 	%rd43, %r50, 8;
	add.s64 	%rd44, %rd1, %rd43;
	ld.global.f64 	%fd55, [%rd44];
	fma.rn.f64 	%fd56, %fd54, %fd55, %fd93;
	add.s32 	%r51, %r49, 128;
	mul.wide.u32 	%rd45, %r51, 8;
	add.s64 	%rd46, %rd2, %rd45;
	ld.global.f64 	%fd57, [%rd46];
	add.s32 	%r52, %r50, 128;
	mul.wide.u32 	%rd47, %r52, 8;
	add.s64 	%rd48, %rd1, %rd47;
	ld.global.f64 	%fd58, [%rd48];
	fma.rn.f64 	%fd93, %fd57, %fd58, %fd56;
	add.s32 	%r72, %r72, 2;
$L__BB0_10:
	and.b32  	%r53, %r1, 1;
	setp.eq.b32 	%p8, %r53, 1;
	not.pred 	%p9, %p8;
	@%p9 bra 	$L__BB0_12;
	shl.b32 	%r54, %r72, 7;
	add.s32 	%r55, %r4, %r54;
	mul.wide.u32 	%rd49, %r55, 8;
	add.s64 	%rd50, %rd2, %rd49;
	ld.global.f64 	%fd59, [%rd50];
	add.s32 	%r56, %r54, %r2;
	mul.wide.u32 	%rd51, %r56, 8;
	add.s64 	%rd52, %rd1, %rd51;
	ld.global.f64 	%fd60, [%rd52];
	fma.rn.f64 	%fd93, %fd59, %fd60, %fd93;
$L__BB0_12:
	st.shared.f64 	[%r3], %fd93;
$L__BB0_13:
	and.b32  	%r60, %r25, -128;
	sub.s32 	%r61, %r22, %r60;
	setp.ge.u32 	%p10, %r2, %r61;
	@%p10 bra 	$L__BB0_15;
	mov.u32 	%r62, %ctaid.x;
	shl.b32 	%r63, %r1, 7;
	mad.lo.s32 	%r64, %r22, %r62, %r2;
	add.s32 	%r65, %r64, %r63;
	mul.wide.u32 	%rd53, %r65, 8;
	add.s64 	%rd54, %rd2, %rd53;
	ld.global.f64 	%fd61, [%rd54];
	add.s32 	%r66, %r63, %r2;
	mul.wide.u32 	%rd55, %r66, 8;
	add.s64 	%rd56, %rd1, %rd55;
	ld.global.f64 	%fd62, [%rd56];
	fma.rn.f64 	%fd63, %fd61, %fd62, %fd93;
	st.shared.f64 	[%r3], %fd63;
$L__BB0_15:
	bar.sync 	0;
	setp.gt.u32 	%p11, %r2, 63;
	@%p11 bra 	$L__BB0_17;
	ld.shared.f64 	%fd64, [%r3+512];
	ld.shared.f64 	%fd65, [%r3];
	add.f64 	%fd66, %fd64, %fd65;
	st.shared.f64 	[%r3], %fd66;
$L__BB0_17:
	bar.sync 	0;
	setp.gt.u32 	%p12, %r2, 31;
	@%p12 bra 	$L__BB0_19;
	ld.shared.f64 	%fd67, [%r3+256];
	ld.shared.f64 	%fd68, [%r3];
	add.f64 	%fd69, %fd67, %fd68;
	st.shared.f64 	[%r3], %fd69;
$L__BB0_19:
	bar.sync 	0;
	setp.gt.u32 	%p13, %r2, 15;
	@%p13 bra 	$L__BB0_22;
	ld.shared.f64 	%fd70, [%r3+128];
	ld.shared.f64 	%fd71, [%r3];
	add.f64 	%fd72, %fd70, %fd71;
	st.shared.f64 	[%r3], %fd72;
	bar.sync 	0;
	ld.shared.f64 	%fd73, [%r3+64];
	ld.shared.f64 	%fd74, [%r3];
	add.f64 	%fd75, %fd73, %fd74;
	st.shared.f64 	[%r3], %fd75;
	bar.sync 	0;
	ld.shared.f64 	%fd76, [%r3+32];
	ld.shared.f64 	%fd77, [%r3];
	add.f64 	%fd78, %fd76, %fd77;
	st.shared.f64 	[%r3], %fd78;
	bar.sync 	0;
	ld.shared.f64 	%fd79, [%r3+16];
	ld.shared.f64 	%fd80, [%r3];
	add.f64 	%fd81, %fd79, %fd80;
	st.shared.f64 	[%r3], %fd81;
	bar.sync 	0;
	ld.shared.f64 	%fd82, [%r3+8];
	ld.shared.f64 	%fd83, [%r3];
	add.f64 	%fd84, %fd82, %fd83;
	st.shared.f64 	[%r3], %fd84;
	bar.sync 	0;
	setp.ne.s32 	%p14, %r2, 0;
	@%p14 bra 	$L__BB0_22;
	ld.shared.f64 	%fd85, [_ZZ4gemviPdS_S_E3tmp];
	mov.u32 	%r67, %ctaid.x;
	cvta.to.global.u64 	%rd57, %rd3;
	mul.wide.u32 	%rd58, %r67, 8;
	add.s64 	%rd59, %rd57, %rd58;
	st.global.f64 	[%rd59], %fd85;
$L__BB0_22:
	ret;

}


// ===== COMPILED SASS (sm_100) =====

	.target	sm_100

	.elftype	@"ET_EXEC"


//--------------------- .note.nv.tkinfo           --------------------------
	.section	.note.nv.tkinfo,"",@"SHT_NOTE"
	.sectionflags	@"SHF_NOTE_NV_TKINFO"
	.tkinfo
        /*0018*/ 	.word	0x00000002
        /*0030*/ 	.string	""
        /*0030*/ 	.string	"ptxas"
        /*0030*/ 	.string	"Cuda compilation tools, release 13.0, V13.0.88"
        /*0030*/ 	.string	"Build cuda_13.0.r13.0/compiler.36424714_0"
        /*0030*/ 	.string	"-arch sm_100 -m 64 "



//--------------------- .note.nv.cuinfo           --------------------------
	.section	.note.nv.cuinfo,"",@"SHT_NOTE"
	.sectionflags	@"SHF_NOTE_NV_CUINFO"
        /*0018*/ 	.short	0x0002
        /*001a*/ 	.short	0x0064
        /*001c*/ 	.short	0x0082
	.zero		2


//--------------------- .nv.info                  --------------------------
	.section	.nv.info,"",@"SHT_CUDA_INFO"
	.align	4


	//----- nvinfo : EIATTR_REGCOUNT
	.align		4
        /*0000*/ 	.byte	0x04, 0x2f
        /*0002*/ 	.short	(.L_1 - .L_0)
	.align		4
.L_0:
        /*0004*/ 	.word	index@(_Z4gemviPdS_S_)
        /*0008*/ 	.word	0x00000020


	//----- nvinfo : EIATTR_FRAME_SIZE
	.align		4
.L_1:
        /*000c*/ 	.byte	0x04, 0x11
        /*000e*/ 	.short	(.L_3 - .L_2)
	.align		4
.L_2:
        /*0010*/ 	.word	index@(_Z4gemviPdS_S_)
        /*0014*/ 	.word	0x00000000


	//----- nvinfo : EIATTR_MIN_STACK_SIZE
	.align		4
.L_3:
        /*0018*/ 	.byte	0x04, 0x12
        /*001a*/ 	.short	(.L_5 - .L_4)
	.align		4
.L_4:
        /*001c*/ 	.word	index@(_Z4gemviPdS_S_)
        /*0020*/ 	.word	0x00000000
.L_5:


//--------------------- .nv.compat                --------------------------
	.section	.nv.compat,"",@"SHT_CUDA_COMPAT_INFO"
	.align	4
        /*0000*/ 	.byte	0x02, 0x09, 0x00, 0x00, 0x02, 0x02, 0x01, 0x00, 0x02, 0x05, 0x05, 0x00, 0x03, 0x07, 0x01, 0x01
        /*0010*/ 	.byte	0x02, 0x03, 0x00, 0x00, 0x02, 0x06, 0x01, 0x00, 0x04, 0x0b, 0x08, 0x00, 0x01, 0x00, 0x00, 0x00
        /*0020*/ 	.byte	0x00, 0x00, 0x00, 0x00


//--------------------- .nv.info._Z4gemviPdS_S_   --------------------------
	.section	.nv.info._Z4gemviPdS_S_,"",@"SHT_CUDA_INFO"
	.sectionflags	@""
	.align	4


	//----- nvinfo : EIATTR_CUDA_API_VERSION
	.align		4
        /*0000*/ 	.byte	0x04, 0x37
        /*0002*/ 	.short	(.L_7 - .L_6)
.L_6:
        /*0004*/ 	.word	0x00000082


	//----- nvinfo : EIATTR_KPARAM_INFO
	.align		4
.L_7:
        /*0008*/ 	.byte	0x04, 0x17
        /*000a*/ 	.short	(.L_9 - .L_8)
.L_8:
        /*000c*/ 	.word	0x00000000
        /*0010*/ 	.short	0x0003
        /*0012*/ 	.short	0x0018
        /*0014*/ 	.byte	0x00, 0xf5, 0x21, 0x00


	//----- nvinfo : EIATTR_KPARAM_INFO
	.align		4
.L_9:
        /*0018*/ 	.byte	0x04, 0x17
        /*001a*/ 	.short	(.L_11 - .L_10)
.L_10:
        /*001c*/ 	.word	0x00000000
        /*0020*/ 	.short	0x0002
        /*0022*/ 	.short	0x0010
        /*0024*/ 	.byte	0x00, 0xf5, 0x21, 0x00


	//----- nvinfo : EIATTR_KPARAM_INFO
	.align		4
.L_11:
        /*0028*/ 	.byte	0x04, 0x17
        /*002a*/ 	.short	(.L_13 - .L_12)
.L_12:
        /*002c*/ 	.word	0x00000000
        /*0030*/ 	.short	0x0001
        /*0032*/ 	.short	0x0008
        /*0034*/ 	.byte	0x00, 0xf5, 0x21, 0x00


	//----- nvinfo : EIATTR_KPARAM_INFO
	.align		4
.L_13:
        /*0038*/ 	.byte	0x04, 0x17
        /*003a*/ 	.short	(.L_15 - .L_14)
.L_14:
        /*003c*/ 	.word	0x00000000
        /*0040*/ 	.short	0x0000
        /*0042*/ 	.short	0x0000
        /*0044*/ 	.byte	0x00, 0xf0, 0x11, 0x00


	//----- nvinfo : EIATTR_SPARSE_MMA_MASK
	.align		4
.L_15:
        /*0048*/ 	.byte	0x03, 0x50
        /*004a*/ 	.short	0x0000


	//----- nvinfo : EIATTR_MAXREG_COUNT
	.align		4
        /*004c*/ 	.byte	0x03, 0x1b
        /*004e*/ 	.short	0x00ff


	//----- nvinfo : EIATTR_NUM_BARRIERS
	.align		4
        /*0050*/ 	.byte	0x02, 0x4c
        /*0052*/ 	.byte	0x01
	.zero		1


	//----- nvinfo : EIATTR_MERCURY_ISA_VERSION
	.align		4
        /*0054*/ 	.byte	0x03, 0x5f
        /*0056*/ 	.short	0x0101


	//----- nvinfo : EIATTR_VRC_CTA_INIT_COUNT
	.align		4
        /*0058*/ 	.byte	0x02, 0x4a
	.zero		1
	.zero		1


	//----- nvinfo : EIATTR_EXIT_INSTR_OFFSETS
	.align		4
        /*005c*/ 	.byte	0x04, 0x1c
        /*005e*/ 	.short	(.L_17 - .L_16)


	//   ....[0]....
.L_16:
        /*0060*/ 	.word	0x00000b00


	//   ....[1]....
        /*0064*/ 	.word	0x00000cb0


	//   ....[2]....
        /*0068*/ 	.word	0x00000d10


	//----- nvinfo : EIATTR_CRS_STACK_SIZE
	.align		4
.L_17:
        /*006c*/ 	.byte	0x04, 0x1e
        /*006e*/ 	.short	(.L_19 - .L_18)
.L_18:
        /*0070*/ 	.word	0x00000000


	//----- nvinfo : EIATTR_CBANK_PARAM_SIZE
	.align		4
.L_19:
        /*0074*/ 	.byte	0x03, 0x19
        /*0076*/ 	.short	0x0020


	//----- nvinfo : EIATTR_PARAM_CBANK
	.align		4
        /*0078*/ 	.byte	0x04, 0x0a
        /*007a*/ 	.short	(.L_21 - .L_20)
	.align		4
.L_20:
        /*007c*/ 	.word	index@(.nv.constant0._Z4gemviPdS_S_)
        /*0080*/ 	.short	0x0380
        /*0082*/ 	.short	0x0020


	//----- nvinfo : EIATTR_SW_WAR
	.align		4
.L_21:
        /*0084*/ 	.byte	0x04, 0x36
        /*0086*/ 	.short	(.L_23 - .L_22)
.L_22:
        /*0088*/ 	.word	0x00000008
.L_23:


//--------------------- .nv.callgraph             --------------------------
	.section	.nv.callgraph,"",@"SHT_CUDA_CALLGRAPH"
	.align	4
	.sectionentsize	8
	.align		4
        /*0000*/ 	.word	0x00000000
	.align		4
        /*0004*/ 	.word	0xffffffff
	.align		4
        /*0008*/ 	.word	0x00000000
	.align		4
        /*000c*/ 	.word	0xfffffffe
	.align		4
        /*0010*/ 	.word	0x00000000
	.align		4
        /*0014*/ 	.word	0xfffffffd
	.align		4
        /*0018*/ 	.word	0x00000000
	.align		4
        /*001c*/ 	.word	0xfffffffc


//--------------------- .text._Z4gemviPdS_S_      --------------------------
	.section	.text._Z4gemviPdS_S_,"ax",@progbits
	.align	128
        .global         _Z4gemviPdS_S_
        .type           _Z4gemviPdS_S_,@function
        .size           _Z4gemviPdS_S_,(.L_x_8 - _Z4gemviPdS_S_)
        .other          _Z4gemviPdS_S_,@"STO_CUDA_ENTRY STV_DEFAULT"
_Z4gemviPdS_S_:
.text._Z4gemviPdS_S_:
[----:B------:R-:W-:Y:S01]  /*0000*/  LDC R1, c[0x0][0x37c] ;  /* 0x0000df00ff017b82 */ /* 0x000fe20000000800 */
[----:B------:R-:W0:Y:S07]  /*0010*/  S2R R2, SR_TID.X ;  /* 0x0000000000027919 */ /* 0x000e2e0000002100 */
[----:B------:R-:W1:Y:S01]  /*0020*/  S2UR UR5, SR_CgaCtaId ;  /* 0x00000000000579c3 */ /* 0x000e620000008800 */
[----:B------:R-:W-:Y:S01]  /*0030*/  UMOV UR4, 0x400 ;  /* 0x0000040000047882 */ /* 0x000fe20000000000 */
[----:B------:R-:W2:Y:S01]  /*0040*/  LDCU.64 UR6, c[0x0][0x358] ;  /* 0x00006b00ff0677ac */ /* 0x000ea20008000a00 */
[----:B------:R-:W-:-:S05]  /*0050*/  CS2R R12, SRZ ;  /* 0x00000000000c7805 */ /* 0x000fca000001ff00 */
[----:B------:R-:W3:Y:S01]  /*0060*/  LDC R3, c[0x0][0x380] ;  /* 0x0000e000ff037b82 */ /* 0x000ee20000000800 */
[----:B-1----:R-:W-:-:S06]  /*0070*/  ULEA UR4, UR5, UR4, 0x18 ;  /* 0x0000000405047291 */ /* 0x002fcc000f8ec0ff */
[----:B0-----:R-:W-:Y:S02]  /*0080*/  LEA R4, R2, UR4, 0x3 ;  /* 0x0000000402047c11 */ /* 0x001fe4000f8e18ff */
[----:B---3--:R-:W-:Y:S02]  /*0090*/  ISETP.GE.AND P0, PT, R3, 0x80, PT ;  /* 0x000000800300780c */ /* 0x008fe40003f06270 */
[----:B------:R-:W-:Y:S01]  /*00a0*/  SHF.R.S32.HI R0, RZ, 0x1f, R3 ;  /* 0x0000001fff007819 */ /* 0x000fe20000011403 */
[----:B------:R0:W-:Y:S03]  /*00b0*/  STS.64 [R4], RZ ;  /* 0x000000ff04007388 */ /* 0x0001e60000000a00 */
[----:B------:R-:W-:-:S04]  /*00c0*/  LEA.HI R5, R0, R3, RZ, 0x7 ;  /* 0x0000000300057211 */ /* 0x000fc800078f38ff */
[----:B------:R-:W-:-:S03]  /*00d0*/  SHF.R.S32.HI R7, RZ, 0x7, R5 ;  /* 0x00000007ff077819 */ /* 0x000fc60000011405 */
[----:B0-2---:R-:W-:Y:S05]  /*00e0*/  @!P0 BRA `(.L_x_0) ;  /* 0x0000000800048947 */ /* 0x005fea0003800000 */
[----:B------:R-:W0:Y:S01]  /*00f0*/  S2UR UR5, SR_CTAID.X ;  /* 0x00000000000579c3 */ /* 0x000e220000002500 */
[C---:B------:R-:W-:Y:S01]  /*0100*/  IADD3 R0, PT, PT, R7.reuse, -0x1, RZ ;  /* 0xffffffff07007810 */ /* 0x040fe20007ffe0ff */
[----:B------:R-:W-:Y:S01]  /*0110*/  IMAD.MOV.U32 R25, RZ, RZ, RZ ;  /* 0x000000ffff197224 */ /* 0x000fe200078e00ff */
[----:B------:R-:W-:Y:S02]  /*0120*/  LOP3.LUT R24, R7, 0x7, RZ, 0xc0, !PT ;  /* 0x0000000707187812 */ /* 0x000fe400078ec0ff */
[----:B------:R-:W-:Y:S02]  /*0130*/  CS2R R12, SRZ ;  /* 0x00000000000c7805 */ /* 0x000fe4000001ff00 */
[----:B------:R-:W-:Y:S02]  /*0140*/  ISETP.GE.U32.AND P1, PT, R0, 0x7, PT ;  /* 0x000000070000780c */ /* 0x000fe40003f26070 */
[----:B------:R-:W-:Y:S01]  /*0150*/  ISETP.NE.AND P0, PT, R24, RZ, PT ;  /* 0x000000ff1800720c */ /* 0x000fe20003f05270 */
[----:B0-----:R-:W-:-:S10]  /*0160*/  IMAD R26, R3, UR5, R2 ;  /* 0x00000005031a7c24 */ /* 0x001fd4000f8e0202 */
[----:B------:R-:W-:Y:S05]  /*0170*/  @!P1 BRA `(.L_x_1) ;  /* 0x0000000000d49947 */ /* 0x000fea0003800000 */
[----:B------:R-:W-:Y:S01]  /*0180*/  LOP3.LUT R25, R7, 0xfffff8, RZ, 0xc0, !PT ;  /* 0x00fffff807197812 */ /* 0x000fe200078ec0ff */
[----:B------:R-:W-:Y:S01]  /*0190*/  VIADD R6, R2, 0x200 ;  /* 0x0000020002067836 */ /* 0x000fe20000000000 */
[----:B------:R-:W-:Y:S02]  /*01a0*/  IADD3 R27, PT, PT, R26, 0x200, RZ ;  /* 0x000002001a1b7810 */ /* 0x000fe40007ffe0ff */
[----:B------:R-:W-:Y:S02]  /*01b0*/  CS2R R12, SRZ ;  /* 0x00000000000c7805 */ /* 0x000fe4000001ff00 */
[----:B------:R-:W-:-:S07]  /*01c0*/  IADD3 R0, PT, PT, -R25, RZ, RZ ;  /* 0x000000ff19007210 */ /* 0x000fce0007ffe1ff */
.L_x_2:
[----:B------:R-:W0:Y:S01]  /*01d0*/  LDC.64 R8, c[0x0][0x390] ;  /* 0x0000e400ff087b82 */ /* 0x000e220000000a00 */
[----:B------:R-:W-:Y:S01]  /*01e0*/  IADD3 R29, PT, PT, R27, -0x200, RZ ;  /* 0xfffffe001b1d7810 */ /* 0x000fe20007ffe0ff */
[----:B------:R-:W-:-:S06]  /*01f0*/  VIADD R11, R6, 0xfffffe00 ;  /* 0xfffffe00060b7836 */ /* 0x000fcc0000000000 */
[----:B------:R-:W1:Y:S01]  /*0200*/  LDC.64 R20, c[0x0][0x388] ;  /* 0x0000e200ff147b82 */ /* 0x000e620000000a00 */
[----:B0-----:R-:W-:-:S05]  /*0210*/  IMAD.WIDE.U32 R8, R11, 0x8, R8 ;  /* 0x000000080b087825 */ /* 0x001fca00078e0008 */
[----:B------:R-:W2:Y:S01]  /*0220*/  LDG.E.64 R18, desc[UR6][R8.64] ;  /* 0x0000000608127981 */ /* 0x000ea2000c1e1b00 */
[----:B-1----:R-:W-:-:S05]  /*0230*/  IMAD.WIDE.U32 R28, R29, 0x8, R20 ;  /* 0x000000081d1c7825 */ /* 0x002fca00078e0014 */
[----:B------:R-:W2:Y:S01]  /*0240*/  LDG.E.64 R10, desc[UR6][R28.64] ;  /* 0x000000061c0a7981 */ /* 0x000ea2000c1e1b00 */
[----:B------:R-:W-:-:S04]  /*0250*/  VIADD R23, R27, 0xfffffe80 ;  /* 0xfffffe801b177836 */ /* 0x000fc80000000000 */
[----:B------:R-:W-:-:S05]  /*0260*/  IMAD.WIDE.U32 R22, R23, 0x8, R20 ;  /* 0x0000000817167825 */ /* 0x000fca00078e0014 */
[----:B------:R0:W3:Y:S01]  /*0270*/  LDG.E.64 R14, desc[UR6][R22.64] ;  /* 0x00000006160e7981 */ /* 0x0000e2000c1e1b00 */
[----:B------:R-:W-:Y:S01]  /*0280*/  IADD3 R17, PT, PT, R27, -0x100, RZ ;  /* 0xffffff001b117810 */ /* 0x000fe20007ffe0ff */
[----:B--2---:R-:W-:Y:S02]  /*0290*/  DFMA R18, R10, R18, R12 ;  /* 0x000000120a12722b */ /* 0x004fe4000000000c */
[----:B------:R-:W3:Y:S02]  /*02a0*/  LDG.E.64 R12, desc[UR6][R8.64+0x400] ;  /* 0x00040006080c7981 */ /* 0x000ee4000c1e1b00 */
[----:B------:R-:W-:Y:S02]  /*02b0*/  IMAD.WIDE.U32 R10, R17, 0x8, R20 ;  /* 0x00000008110a7825 */ /* 0x000fe400078e0014 */
[----:B------:R-:W2:Y:S04]  /*02c0*/  LDG.E.64 R16, desc[UR6][R8.64+0x800] ;  /* 0x0008000608107981 */ /* 0x000ea8000c1e1b00 */
[----:B------:R-:W2:Y:S01]  /*02d0*/  LDG.E.64 R10, desc[UR6][R10.64] ;  /* 0x000000060a0a7981 */ /* 0x000ea2000c1e1b00 */
[----:B0-----:R-:W-:-:S02]  /*02e0*/  VIADD R23, R27, 0xffffff80 ;  /* 0xffffff801b177836 */ /* 0x001fc40000000000 */
[----:B------:R-:W-:Y:S01]  /*02f0*/  IMAD.WIDE.U32 R28, R27, 0x8, R20 ;  /* 0x000000081b1c7825 */ /* 0x000fe200078e0014 */
[----:B---3--:R-:W-:-:S03]  /*0300*/  DFMA R12, R14, R12, R18 ;  /* 0x0000000c0e0c722b */ /* 0x008fc60000000012 */
[----:B------:R-:W-:Y:S01]  /*0310*/  IMAD.WIDE.U32 R14, R23, 0x8, R20 ;  /* 0x00000008170e7825 */ /* 0x000fe200078e0014 */
[----:B------:R-:W3:Y:S05]  /*0320*/  LDG.E.64 R18, desc[UR6][R8.64+0xc00] ;  /* 0x000c000608127981 */ /* 0x000eea000c1e1b00 */
[----:B------:R-:W3:Y:S01]  /*0330*/  LDG.E.64 R14, desc[UR6][R14.64] ;  /* 0x000000060e0e7981 */ /* 0x000ee2000c1e1b00 */
[----:B--2---:R-:W-:-:S03]  /*0340*/  DFMA R16, R10, R16, R12 ;  /* 0x000000100a10722b */ /* 0x004fc6000000000c */
[----:B------:R-:W2:Y:S04]  /*0350*/  LDG.E.64 R12, desc[UR6][R28.64] ;  /* 0x000000061c0c7981 */ /* 0x000ea8000c1e1b00 */
[----:B------:R-:W2:Y:S01]  /*0360*/  LDG.E.64 R10, desc[UR6][R8.64+0x1000] ;  /* 0x00100006080a7981 */ /* 0x000ea2000c1e1b00 */
[C---:B------:R-:W-:Y:S01]  /*0370*/  IADD3 R23, PT, PT, R27.reuse, 0x180, RZ ;  /* 0x000001801b177810 */ /* 0x040fe20007ffe0ff */
[----:B---3--:R-:W-:Y:S01]  /*0380*/  DFMA R18, R14, R18, R16 ;  /* 0x000000120e12722b */ /* 0x008fe20000000010 */
[----:B------:R-:W-:-:S05]  /*0390*/  IADD3 R17, PT, PT, R27, 0x80, RZ ;  /* 0x000000801b117810 */ /* 0x000fca0007ffe0ff */
[----:B------:R-:W-:Y:S02]  /*03a0*/  IMAD.WIDE.U32 R14, R17, 0x8, R20 ;  /* 0x00000008110e7825 */ /* 0x000fe400078e0014 */
[----:B--2---:R-:W-:Y:S01]  /*03b0*/  DFMA R10, R12, R10, R18 ;  /* 0x0000000a0c0a722b */ /* 0x004fe20000000012 */
[----:B------:R-:W2:Y:S01]  /*03c0*/  LDG.E.64 R12, desc[UR6][R8.64+0x1400] ;  /* 0x00140006080c7981 */ /* 0x000ea2000c1e1b00 */
[----:B------:R-:W-:-:S03]  /*03d0*/  VIADD R17, R27, 0x100 ;  /* 0x000001001b117836 */ /* 0x000fc60000000000 */
[----:B------:R-:W2:Y:S01]  /*03e0*/  LDG.E.64 R14, desc[UR6][R14.64] ;  /* 0x000000060e0e7981 */ /* 0x000ea2000c1e1b00 */
[----:B------:R-:W-:-:S03]  /*03f0*/  IMAD.WIDE.U32 R16, R17, 0x8, R20 ;  /* 0x0000000811107825 */ /* 0x000fc600078e0014 */
[----:B------:R-:W3:Y:S01]  /*0400*/  LDG.E.64 R18, desc[UR6][R8.64+0x1800] ;  /* 0x0018000608127981 */ /* 0x000ee2000c1e1b00 */
[----:B------:R-:W-:-:S03]  /*0410*/  IMAD.WIDE.U32 R20, R23, 0x8, R20 ;  /* 0x0000000817147825 */ /* 0x000fc600078e0014 */
[----:B------:R-:W3:Y:S04]  /*0420*/  LDG.E.64 R16, desc[UR6][R16.64] ;  /* 0x0000000610107981 */ /* 0x000ee8000c1e1b00 */
[----:B------:R-:W4:Y:S04]  /*0430*/  LDG.E.64 R22, desc[UR6][R8.64+0x1c00] ;  /* 0x001c000608167981 */ /* 0x000f28000c1e1b00 */
[----:B------:R-:W4:Y:S01]  /*0440*/  LDG.E.64 R20, desc[UR6][R20.64] ;  /* 0x0000000614147981 */ /* 0x000f22000c1e1b00 */
[----:B------:R-:W-:-:S05]  /*0450*/  VIADD R0, R0, 0x8 ;  /* 0x0000000800007836 */ /* 0x000fca0000000000 */
[----:B------:R-:W-:Y:S01]  /*0460*/  ISETP.NE.AND P1, PT, R0, RZ, PT ;  /* 0x000000ff0000720c */ /* 0x000fe20003f25270 */
[----:B------:R-:W-:Y:S01]  /*0470*/  VIADD R27, R27, 0x400 ;  /* 0x000004001b1b7836 */ /* 0x000fe20000000000 */
[----:B------:R-:W-:Y:S01]  /*0480*/  IADD3 R6, PT, PT, R6, 0x400, RZ ;  /* 0x0000040006067810 */ /* 0x000fe20007ffe0ff */
[----:B--2---:R-:W-:-:S08]  /*0490*/  DFMA R10, R14, R12, R10 ;  /* 0x0000000c0e0a722b */ /* 0x004fd0000000000a */
[----:B---3--:R-:W-:-:S08]  /*04a0*/  DFMA R10, R16, R18, R10 ;  /* 0x00000012100a722b */ /* 0x008fd0000000000a */
[----:B----4-:R-:W-:Y:S01]  /*04b0*/  DFMA R12, R20, R22, R10 ;  /* 0x00000016140c722b */ /* 0x010fe2000000000a */
[----:B------:R-:W-:Y:S10]  /*04c0*/  @P1 BRA `(.L_x_2) ;  /* 0xfffffffc00401947 */ /* 0x000ff4000383ffff */
.L_x_1:
[----:B------:R-:W-:Y:S05]  /*04d0*/  @!P0 BRA `(.L_x_3) ;  /* 0x0000000400048947 */ /* 0x000fea0003800000 */
[----:B------:R-:W-:Y:S02]  /*04e0*/  ISETP.GE.U32.AND P0, PT, R24, 0x4, PT ;  /* 0x000000041800780c */ /* 0x000fe40003f06070 */
[----:B------:R-:W-:-:S04]  /*04f0*/  LOP3.LUT R0, R7, 0x3, RZ, 0xc0, !PT ;  /* 0x0000000307007812 */ /* 0x000fc800078ec0ff */
[----:B------:R-:W-:-:S07]  /*0500*/  ISETP.NE.AND P1, PT, R0, RZ, PT ;  /* 0x000000ff0000720c */ /* 0x000fce0003f25270 */
[----:B------:R-:W-:Y:S06]  /*0510*/  @!P0 BRA `(.L_x_4) ;  /* 0x00000000007c8947 */ /* 0x000fec0003800000 */
[----:B------:R-:W0:Y:S01]  /*0520*/  LDC.64 R10, c[0x0][0x388] ;  /* 0x0000e200ff0a7b82 */ /* 0x000e220000000a00 */
[C---:B------:R-:W-:Y:S01]  /*0530*/  LEA R23, R25.reuse, R26, 0x7 ;  /* 0x0000001a19177211 */ /* 0x040fe200078e38ff */
[----:B------:R-:W-:-:S06]  /*0540*/  IMAD R27, R25, 0x80, R2 ;  /* 0x00000080191b7824 */ /* 0x000fcc00078e0202 */
[----:B------:R-:W1:Y:S01]  /*0550*/  LDC.64 R8, c[0x0][0x390] ;  /* 0x0000e400ff087b82 */ /* 0x000e620000000a00 */
[----:B0-----:R-:W-:-:S06]  /*0560*/  IMAD.WIDE.U32 R20, R23, 0x8, R10 ;  /* 0x0000000817147825 */ /* 0x001fcc00078e000a */
[----:B------:R-:W2:Y:S01]  /*0570*/  LDG.E.64 R20, desc[UR6][R20.64] ;  /* 0x0000000614147981 */ /* 0x000ea2000c1e1b00 */
[----:B-1----:R-:W-:-:S05]  /*0580*/  IMAD.WIDE.U32 R28, R27, 0x8, R8 ;  /* 0x000000081b1c7825 */ /* 0x002fca00078e0008 */
[----:B------:R-:W2:Y:S01]  /*0590*/  LDG.E.64 R18, desc[UR6][R28.64] ;  /* 0x000000061c127981 */ /* 0x000ea2000c1e1b00 */
[----:B------:R-:W-:Y:S01]  /*05a0*/  IADD3 R15, PT, PT, R23, 0x80, RZ ;  /* 0x00000080170f7810 */ /* 0x000fe20007ffe0ff */
[----:B------:R-:W-:-:S04]  /*05b0*/  VIADD R17, R27, 0x80 ;  /* 0x000000801b117836 */ /* 0x000fc80000000000 */
[----:B------:R-:W-:-:S04]  /*05c0*/  IMAD.WIDE.U32 R14, R15, 0x8, R10 ;  /* 0x000000080f0e7825 */ /* 0x000fc800078e000a */
[--C-:B------:R-:W-:Y:S02]  /*05d0*/  IMAD.WIDE.U32 R16, R17, 0x8, R8.reuse ;  /* 0x0000000811107825 */ /* 0x100fe400078e0008 */
[----:B------:R-:W3:Y:S02]  /*05e0*/  LDG.E.64 R14, desc[UR6][R14.64] ;  /* 0x000000060e0e7981 */ /* 0x000ee4000c1e1b00 */
[C---:B------:R-:W-:Y:S02]  /*05f0*/  VIADD R6, R27.reuse, 0x100 ;  /* 0x000001001b067836 */ /* 0x040fe40000000000 */
[----:B------:R-:W3:Y:S01]  /*0600*/  LDG.E.64 R16, desc[UR6][R16.64] ;  /* 0x0000000610107981 */ /* 0x000ee2000c1e1b00 */
[----:B------:R-:W-:Y:S01]  /*0610*/  VIADD R27, R27, 0x180 ;  /* 0x000001801b1b7836 */ /* 0x000fe20000000000 */
[----:B--2---:R-:W-:Y:S01]  /*0620*/  DFMA R12, R20, R18, R12 ;  /* 0x00000012140c722b */ /* 0x004fe2000000000c */
[C---:B------:R-:W-:Y:S01]  /*0630*/  IADD3 R19, PT, PT, R23.reuse, 0x100, RZ ;  /* 0x0000010017137810 */ /* 0x040fe20007ffe0ff */
[----:B------:R-:W-:Y:S01]  /*0640*/  IMAD.WIDE.U32 R20, R6, 0x8, R8 ;  /* 0x0000000806147825 */ /* 0x000fe200078e0008 */
[----:B------:R-:W-:-:S03]  /*0650*/  IADD3 R23, PT, PT, R23, 0x180, RZ ;  /* 0x0000018017177810 */ /* 0x000fc60007ffe0ff */
[--C-:B------:R-:W-:Y:S02]  /*0660*/  IMAD.WIDE.U32 R18, R19, 0x8, R10.reuse ;  /* 0x0000000813127825 */ /* 0x100fe400078e000a */
[----:B------:R-:W2:Y:S02]  /*0670*/  LDG.E.64 R20, desc[UR6][R20.64] ;  /* 0x0000000614147981 */ /* 0x000ea4000c1e1b00 */
[----:B------:R-:W-:Y:S02]  /*0680*/  IMAD.WIDE.U32 R10, R23, 0x8, R10 ;  /* 0x00000008170a7825 */ /* 0x000fe400078e000a */
[----:B------:R-:W2:Y:S02]  /*0690*/  LDG.E.64 R18, desc[UR6][R18.64] ;  /* 0x0000000612127981 */ /* 0x000ea4000c1e1b00 */
[----:B------:R-:W-:Y:S02]  /*06a0*/  IMAD.WIDE.U32 R8, R27, 0x8, R8 ;  /* 0x000000081b087825 */ /* 0x000fe400078e0008 */
[----:B------:R-:W4:Y:S04]  /*06b0*/  LDG.E.64 R10, desc[UR6][R10.64] ;  /* 0x000000060a0a7981 */ /* 0x000f28000c1e1b00 */
[----:B------:R-:W4:Y:S01]  /*06c0*/  LDG.E.64 R8, desc[UR6][R8.64] ;  /* 0x0000000608087981 */ /* 0x000f22000c1e1b00 */
[----:B---3--:R-:W-:Y:S01]  /*06d0*/  DFMA R12, R14, R16, R12 ;  /* 0x000000100e0c722b */ /* 0x008fe2000000000c */
[----:B------:R-:W-:-:S07]  /*06e0*/  IADD3 R25, PT, PT, R25, 0x4, RZ ;  /* 0x0000000419197810 */ /* 0x000fce0007ffe0ff */
[----:B--2---:R-:W-:-:S08]  /*06f0*/  DFMA R12, R18, R20, R12 ;  /* 0x00000014120c722b */ /* 0x004fd0000000000c */
[----:B----4-:R-:W-:-:S11]  /*0700*/  DFMA R12, R10, R8, R12 ;  /* 0x000000080a0c722b */ /* 0x010fd6000000000c */
.L_x_4:
[----:B------:R-:W-:Y:S05]  /*0710*/  @!P1 BRA `(.L_x_3) ;  /* 0x0000000000749947 */ /* 0x000fea0003800000 */
[----:B------:R-:W-:Y:S02]  /*0720*/  ISETP.NE.AND P0, PT, R0, 0x1, PT ;  /* 0x000000010000780c */ /* 0x000fe40003f05270 */
[----:B------:R-:W-:-:S04]  /*0730*/  LOP3.LUT R0, R7, 0x1, RZ, 0xc0, !PT ;  /* 0x0000000107007812 */ /* 0x000fc800078ec0ff */
[----:B------:R-:W-:-:S07]  /*0740*/  ISETP.NE.U32.AND P1, PT, R0, 0x1, PT ;  /* 0x000000010000780c */ /* 0x000fce0003f25070 */
[----:B------:R-:W0:Y:S01]  /*0750*/  @P0 LDC.64 R20, c[0x0][0x388] ;  /* 0x0000e200ff140b82 */ /* 0x000e220000000a00 */
[C---:B------:R-:W-:Y:S01]  /*0760*/  @P0 LEA R27, R25.reuse, R2, 0x7 ;  /* 0x00000002191b0211 */ /* 0x040fe200078e38ff */
[----:B------:R-:W-:-:S06]  /*0770*/  @P0 IMAD R23, R25, 0x80, R26 ;  /* 0x0000008019170824 */ /* 0x000fcc00078e021a */
[----:B------:R-:W1:Y:S08]  /*0780*/  @P0 LDC.64 R8, c[0x0][0x390] ;  /* 0x0000e400ff080b82 */ /* 0x000e700000000a00 */
[----:B------:R-:W2:Y:S08]  /*0790*/  @!P1 LDC.64 R10, c[0x0][0x388] ;  /* 0x0000e200ff0a9b82 */ /* 0x000eb00000000a00 */
[----:B------:R-:W3:Y:S01]  /*07a0*/  @!P1 LDC.64 R14, c[0x0][0x390] ;  /* 0x0000e400ff0e9b82 */ /* 0x000ee20000000a00 */
[----:B0-----:R-:W-:-:S04]  /*07b0*/  @P0 IMAD.WIDE.U32 R16, R23, 0x8, R20 ;  /* 0x0000000817100825 */ /* 0x001fc800078e0014 */
[----:B------:R-:W-:Y:S02]  /*07c0*/  @P0 VIADD R23, R23, 0x80 ;  /* 0x0000008017170836 */ /* 0x000fe40000000000 */
[----:B------:R-:W-:Y:S01]  /*07d0*/  @P0 VIADD R25, R25, 0x2 ;  /* 0x0000000219190836 */ /* 0x000fe20000000000 */
[----:B------:R-:W4:Y:S01]  /*07e0*/  @P0 LDG.E.64 R16, desc[UR6][R16.64] ;  /* 0x0000000610100981 */ /* 0x000f22000c1e1b00 */
[C---:B-1----:R-:W-:Y:S01]  /*07f0*/  @P0 IMAD.WIDE.U32 R18, R27.reuse, 0x8, R8 ;  /* 0x000000081b120825 */ /* 0x042fe200078e0008 */
[----:B------:R-:W-:-:S03]  /*0800*/  @P0 IADD3 R27, PT, PT, R27, 0x80, RZ ;  /* 0x000000801b1b0810 */ /* 0x000fc60007ffe0ff */
[----:B------:R-:W-:Y:S02]  /*0810*/  @P0 IMAD.WIDE.U32 R20, R23, 0x8, R20 ;  /* 0x0000000817140825 */ /* 0x000fe400078e0014 */
[----:B------:R-:W4:Y:S02]  /*0820*/  @P0 LDG.E.64 R18, desc[UR6][R18.64] ;  /* 0x0000000612120981 */ /* 0x000f24000c1e1b00 */
[----:B------:R-:W-:Y:S01]  /*0830*/  @P0 IMAD.WIDE.U32 R8, R27, 0x8, R8 ;  /* 0x000000081b080825 */ /* 0x000fe200078e0008 */
[C---:B------:R-:W-:Y:S01]  /*0840*/  @!P1 LEA R23, R25.reuse, R26, 0x7 ;  /* 0x0000001a19179211 */ /* 0x040fe200078e38ff */
[----:B------:R-:W5:Y:S01]  /*0850*/  @P0 LDG.E.64 R20, desc[UR6][R20.64] ;  /* 0x0000000614140981 */ /* 0x000f62000c1e1b00 */
[----:B------:R-:W-:-:S03]  /*0860*/  @!P1 LEA R25, R25, R2, 0x7 ;  /* 0x0000000219199211 */ /* 0x000fc600078e38ff */
[----:B------:R-:W5:Y:S01]  /*0870*/  @P0 LDG.E.64 R8, desc[UR6][R8.64] ;  /* 0x0000000608080981 */ /* 0x000f62000c1e1b00 */
[----:B--2---:R-:W-:-:S04]  /*0880*/  @!P1 IMAD.WIDE.U32 R10, R23, 0x8, R10 ;  /* 0x00000008170a9825 */ /* 0x004fc800078e000a */
[----:B---3--:R-:W-:Y:S02]  /*0890*/  @!P1 IMAD.WIDE.U32 R14, R25, 0x8, R14 ;  /* 0x00000008190e9825 */ /* 0x008fe400078e000e */
[----:B------:R-:W2:Y:S04]  /*08a0*/  @!P1 LDG.E.64 R10, desc[UR6][R10.64] ;  /* 0x000000060a0a9981 */ /* 0x000ea8000c1e1b00 */
[----:B------:R-:W2:Y:S01]  /*08b0*/  @!P1 LDG.E.64 R14, desc[UR6][R14.64] ;  /* 0x000000060e0e9981 */ /* 0x000ea2000c1e1b00 */
[----:B----4-:R-:W-:-:S08]  /*08c0*/  @P0 DFMA R16, R16, R18, R12 ;  /* 0x000000121010022b */ /* 0x010fd0000000000c */
[----:B-----5:R-:W-:-:S08]  /*08d0*/  @P0 DFMA R12, R20, R8, R16 ;  /* 0x00000008140c022b */ /* 0x020fd00000000010 */
[----:B--2---:R-:W-:-:S11]  /*08e0*/  @!P1 DFMA R12, R10, R14, R12 ;  /* 0x0000000e0a0c922b */ /* 0x004fd6000000000c */
.L_x_3:
[----:B------:R0:W-:Y:S02]  /*08f0*/  STS.64 [R4], R12 ;  /* 0x0000000c04007388 */ /* 0x0001e40000000a00 */
.L_x_0:
[----:B------:R-:W-:Y:S01]  /*0900*/  LOP3.LUT R0, R5, 0xffffff80, RZ, 0xc0, !PT ;  /* 0xffffff8005007812 */ /* 0x000fe200078ec0ff */
[----:B------:R-:W-:Y:S01]  /*0910*/  BSSY.RECONVERGENT B0, `(.L_x_5) ;  /* 0x0000011000007945 */ /* 0x000fe20003800200 */
[----:B------:R-:W-:-:S03]  /*0920*/  ISETP.GT.U32.AND P0, PT, R2, 0x3f, PT ;  /* 0x0000003f0200780c */ /* 0x000fc60003f04070 */
[----:B------:R-:W-:-:S05]  /*0930*/  IMAD.IADD R5, R3, 0x1, -R0 ;  /* 0x0000000103057824 */ /* 0x000fca00078e0a00 */
[----:B------:R-:W-:-:S13]  /*0940*/  ISETP.GE.U32.AND P1, PT, R2, R5, PT ;  /* 0x000000050200720c */ /* 0x000fda0003f26070 */
[----:B------:R-:W-:Y:S05]  /*0950*/  @P1 BRA `(.L_x_6) ;  /* 0x0000000000301947 */ /* 0x000fea0003800000 */
[----:B------:R-:W1:Y:S08]  /*0960*/  S2UR UR5, SR_CTAID.X ;  /* 0x00000000000579c3 */ /* 0x000e700000002500 */
[----:B------:R-:W2:Y:S08]  /*0970*/  LDC.64 R8, c[0x0][0x390] ;  /* 0x0000e400ff087b82 */ /* 0x000eb00000000a00 */
[----:B------:R-:W3:Y:S01]  /*0980*/  LDC.64 R10, c[0x0][0x388] ;  /* 0x0000e200ff0a7b82 */ /* 0x000ee20000000a00 */
[----:B-1----:R-:W-:Y:S01]  /*0990*/  IMAD R0, R3, UR5, R2 ;  /* 0x0000000503007c24 */ /* 0x002fe2000f8e0202 */
[----:B------:R-:W-:-:S04]  /*09a0*/  LEA R3, R7, R2, 0x7 ;  /* 0x0000000207037211 */ /* 0x000fc800078e38ff */
[----:B------:R-:W-:Y:S01]  /*09b0*/  LEA R7, R7, R0, 0x7 ;  /* 0x0000000007077211 */ /* 0x000fe200078e38ff */
[----:B--2---:R-:W-:-:S06]  /*09c0*/  IMAD.WIDE.U32 R8, R3, 0x8, R8 ;  /* 0x0000000803087825 */ /* 0x004fcc00078e0008 */
[----:B------:R-:W0:Y:S01]  /*09d0*/  LDG.E.64 R8, desc[UR6][R8.64] ;  /* 0x0000000608087981 */ /* 0x000e22000c1e1b00 */
[----:B---3--:R-:W-:-:S06]  /*09e0*/  IMAD.WIDE.U32 R6, R7, 0x8, R10 ;  /* 0x0000000807067825 */ /* 0x008fcc00078e000a */
[----:B------:R-:W0:Y:S02]  /*09f0*/  LDG.E.64 R6, desc[UR6][R6.64] ;  /* 0x0000000606067981 */ /* 0x000e24000c1e1b00 */
[----:B0-----:R-:W-:-:S07]  /*0a00*/  DFMA R12, R6, R8, R12 ;  /* 0x00000008060c722b */ /* 0x001fce000000000c */
[----:B------:R1:W-:Y:S04]  /*0a10*/  STS.64 [R4], R12 ;  /* 0x0000000c04007388 */ /* 0x0003e80000000a00 */
.L_x_6:
[----:B------:R-:W-:Y:S05]  /*0a20*/  BSYNC.RECONVERGENT B0 ;  /* 0x0000000000007941 */ /* 0x000fea0003800200 */
.L_x_5:
[----:B------:R-:W-:Y:S01]  /*0a30*/  BAR.SYNC.DEFER_BLOCKING 0x0 ;  /* 0x0000000000007b1d */ /* 0x000fe20000010000 */
[----:B------:R-:W-:-:S05]  /*0a40*/  ISETP.GT.U32.AND P1, PT, R2, 0x1f, PT ;  /* 0x0000001f0200780c */ /* 0x000fca0003f24070 */
[----:B------:R-:W-:Y:S04]  /*0a50*/  @!P0 LDS.64 R6, [R4+0x200] ;  /* 0x0002000004068984 */ /* 0x000fe80000000a00 */
[----:B------:R-:W2:Y:S02]  /*0a60*/  @!P0 LDS.64 R8, [R4] ;  /* 0x0000000004088984 */ /* 0x000ea40000000a00 */
[----:B--2---:R-:W-:-:S07]  /*0a70*/  @!P0 DADD R6, R6, R8 ;  /* 0x0000000006068229 */ /* 0x004fce0000000008 */
[----:B------:R-:W-:Y:S01]  /*0a80*/  @!P0 STS.64 [R4], R6 ;  /* 0x0000000604008388 */ /* 0x000fe20000000a00 */
[----:B------:R-:W-:Y:S01]  /*0a90*/  BAR.SYNC.DEFER_BLOCKING 0x0 ;  /* 0x0000000000007b1d */ /* 0x000fe20000010000 */
[----:B------:R-:W-:-:S05]  /*0aa0*/  ISETP.GT.U32.AND P0, PT, R2, 0xf, PT ;  /* 0x0000000f0200780c */ /* 0x000fca0003f04070 */
[----:B------:R-:W-:Y:S04]  /*0ab0*/  @!P1 LDS.64 R8, [R4+0x100] ;  /* 0x0001000004089984 */ /* 0x000fe80000000a00 */
[----:B------:R-:W2:Y:S02]  /*0ac0*/  @!P1 LDS.64 R10, [R4] ;  /* 0x00000000040a9984 */ /* 0x000ea40000000a00 */
[----:B--2---:R-:W-:-:S07]  /*0ad0*/  @!P1 DADD R8, R8, R10 ;  /* 0x0000000008089229 */ /* 0x004fce000000000a */
[----:B------:R2:W-:Y:S01]  /*0ae0*/  @!P1 STS.64 [R4], R8 ;  /* 0x0000000804009388 */ /* 0x0005e20000000a00 */
[----:B------:R-:W-:Y:S06]  /*0af0*/  BAR.SYNC.DEFER_BLOCKING 0x0 ;  /* 0x0000000000007b1d */ /* 0x000fec0000010000 */
[----:B------:R-:W-:Y:S05]  /*0b00*/  @P0 EXIT ;  /* 0x000000000000094d */ /* 0x000fea0003800000 */
[----:B------:R-:W-:Y:S01]  /*0b10*/  LDS.64 R6, [R4+0x80] ;  /* 0x0000800004067984 */ /* 0x000fe20000000a00 */
[----:B------:R-:W-:-:S03]  /*0b20*/  ISETP.NE.AND P0, PT, R2, RZ, PT ;  /* 0x000000ff0200720c */ /* 0x000fc60003f05270 */
[----:B--2---:R-:W2:Y:S02]  /*0b30*/  LDS.64 R8, [R4] ;  /* 0x0000000004087984 */ /* 0x004ea40000000a00 */
[----:B--2---:R-:W-:-:S07]  /*0b40*/  DADD R6, R6, R8 ;  /* 0x0000000006067229 */ /* 0x004fce0000000008 */
[----:B------:R-:W-:Y:S01]  /*0b50*/  STS.64 [R4], R6 ;  /* 0x0000000604007388 */ /* 0x000fe20000000a00 */
[----:B------:R-:W-:Y:S06]  /*0b60*/  BAR.SYNC.DEFER_BLOCKING 0x0 ;  /* 0x0000000000007b1d */ /* 0x000fec0000010000 */
[----:B------:R-:W-:Y:S04]  /*0b70*/  LDS.64 R8, [R4+0x40] ;  /* 0x0000400004087984 */ /* 0x000fe80000000a00 */
[----:B------:R-:W2:Y:S02]  /*0b80*/  LDS.64 R10, [R4] ;  /* 0x00000000040a7984 */ /* 0x000ea40000000a00 */
[----:B--2---:R-:W-:-:S07]  /*0b90*/  DADD R8, R8, R10 ;  /* 0x0000000008087229 */ /* 0x004fce000000000a */
[----:B------:R-:W-:Y:S01]  /*0ba0*/  STS.64 [R4], R8 ;  /* 0x0000000804007388 */ /* 0x000fe20000000a00 */
[----:B------:R-:W-:Y:S06]  /*0bb0*/  BAR.SYNC.DEFER_BLOCKING 0x0 ;  /* 0x0000000000007b1d */ /* 0x000fec0000010000 */
[----:B------:R-:W-:Y:S04]  /*0bc0*/  LDS.64 R10, [R4+0x20] ;  /* 0x00002000040a7984 */ /* 0x000fe80000000a00 */
[----:B01----:R-:W0:Y:S02]  /*0bd0*/  LDS.64 R12, [R4] ;  /* 0x00000000040c7984 */ /* 0x003e240000000a00 */
[----:B0-----:R-:W-:-:S07]  /*0be0*/  DADD R10, R10, R12 ;  /* 0x000000000a0a7229 */ /* 0x001fce000000000c */
[----:B------:R-:W-:Y:S01]  /*0bf0*/  STS.64 [R4], R10 ;  /* 0x0000000a04007388 */ /* 0x000fe20000000a00 */
[----:B------:R-:W-:Y:S06]  /*0c00*/  BAR.SYNC.DEFER_BLOCKING 0x0 ;  /* 0x0000000000007b1d */ /* 0x000fec0000010000 */
[----:B------:R-:W-:Y:S04]  /*0c10*/  LDS.64 R6, [R4+0x10] ;  /* 0x0000100004067984 */ /* 0x000fe80000000a00 */
[----:B------:R-:W0:Y:S02]  /*0c20*/  LDS.64 R12, [R4] ;  /* 0x00000000040c7984 */ /* 0x000e240000000a00 */
[----:B0-----:R-:W-:-:S07]  /*0c30*/  DADD R6, R6, R12 ;  /* 0x0000000006067229 */ /* 0x001fce000000000c */
[----:B------:R-:W-:Y:S01]  /*0c40*/  STS.64 [R4], R6 ;  /* 0x0000000604007388 */ /* 0x000fe20000000a00 */
[----:B------:R-:W-:Y:S06]  /*0c50*/  BAR.SYNC.DEFER_BLOCKING 0x0 ;  /* 0x0000000000007b1d */ /* 0x000fec0000010000 */
[----:B------:R-:W-:Y:S04]  /*0c60*/  LDS.64 R8, [R4+0x8] ;  /* 0x0000080004087984 */ /* 0x000fe80000000a00 */
[----:B------:R-:W0:Y:S02]  /*0c70*/  LDS.64 R12, [R4] ;  /* 0x00000000040c7984 */ /* 0x000e240000000a00 */
[----:B0-----:R-:W-:-:S07]  /*0c80*/  DADD R8, R8, R12 ;  /* 0x0000000008087229 */ /* 0x001fce000000000c */
[----:B------:R0:W-:Y:S01]  /*0c90*/  STS.64 [R4], R8 ;  /* 0x0000000804007388 */ /* 0x0001e20000000a00 */
[----:B------:R-:W-:Y:S06]  /*0ca0*/  BAR.SYNC.DEFER_BLOCKING 0x0 ;  /* 0x0000000000007b1d */ /* 0x000fec0000010000 */
[----:B------:R-:W-:Y:S05]  /*0cb0*/  @P0 EXIT ;  /* 0x000000000000094d */ /* 0x000fea0003800000 */
[----:B------:R-:W1:Y:S01]  /*0cc0*/  LDS.64 R2, [UR4] ;  /* 0x00000004ff027984 */ /* 0x000e620008000a00 */
[----:B0-----:R-:W0:Y:S01]  /*0cd0*/  LDC.64 R4, c[0x0][0x398] ;  /* 0x0000e600ff047b82 */ /* 0x001e220000000a00 */
[----:B------:R-:W0:Y:S02]  /*0ce0*/  S2R R7, SR_CTAID.X ;  /* 0x0000000000077919 */ /* 0x000e240000002500 */
[----:B0-----:R-:W-:-:S05]  /*0cf0*/  IMAD.WIDE.U32 R4, R7, 0x8, R4 ;  /* 0x0000000807047825 */ /* 0x001fca00078e0004 */
[----:B-1----:R-:W-:Y:S01]  /*0d00*/  STG.E.64 desc[UR6][R4.64], R2 ;  /* 0x0000000204007986 */ /* 0x002fe2000c101b06 */
[----:B------:R-:W-:Y:S05]  /*0d10*/  EXIT ;  /* 0x000000000000794d */ /* 0x000fea0003800000 */
.L_x_7:
[----:B------:R-:W-:-:S00]  /*0d20*/  BRA `(.L_x_7) ;  /* 0xfffffffc00fc7947 */ /* 0x000fc0000383ffff */
[----:B------:R-:W-:-:S00]  /*0d30*/  NOP ;  /* 0x0000000000007918 */ /* 0x000fc00000000000 */
        /* <DEDUP_REMOVED lines=12> */
.L_x_8:


//--------------------- .nv.shared._Z4gemviPdS_S_ --------------------------
	.section	.nv.shared._Z4gemviPdS_S_,"aw",@nobits
	.sectionflags	@""
	.align	8
.nv.shared._Z4gemviPdS_S_:
	.zero		2048


//--------------------- .nv.shared.reserved.0     --------------------------
	.section	.nv.shared.reserved.0,"aw",@nobits
	.weak		__nv_reservedSMEM_offset_0_alias
	.size		__nv_reservedSMEM_offset_0_alias, 0, 64
	.other		__nv_reservedSMEM_offset_0_alias,@"STO_CUDA_RESERVED_SHARED STV_DEFAULT"
__nv_reservedSMEM_offset_0_alias:
	.zero		0
	.zero		64


//--------------------- .nv.constant0._Z4gemviPdS_S_ --------------------------
	.section	.nv.constant0._Z4gemviPdS_S_,"a",@progbits
	.sectionflags	@""
	.align	4
.nv.constant0._Z4gemviPdS_S_:
	.zero		928


//--------------------- SYMBOLS --------------------------

	.type		.nv.reservedSmem.offset0,@object
	.size		.nv.reservedSmem.offset0,0x4
	.type		.nv.reservedSmem.cap,@object
	.size		.nv.reservedSmem.cap,0x4
